//
// Generated by NVIDIA NVVM Compiler
//
// Compiler Build ID: CL-36424714
// Cuda compilation tools, release 13.0, V13.0.88
// Based on NVVM 20.0.0
//

.version 9.0
.target sm_100
.address_size 64

	// .globl	_Z6AdderfPfff

.visible .entry _Z6AdderfPfff(
	.param .u64 .ptr .align 1 _Z6AdderfPfff_param_0,
	.param .f32 _Z6AdderfPfff_param_1,
	.param .f32 _Z6AdderfPfff_param_2
)
{
	.reg .b32 	%f<4>;
	.reg .b64 	%rd<3>;

	ld.param.u64 	%rd1, [_Z6AdderfPfff_param_0];
	ld.param.f32 	%f1, [_Z6AdderfPfff_param_1];
	ld.param.f32 	%f2, [_Z6AdderfPfff_param_2];
	cvta.to.global.u64 	%rd2, %rd1;
	add.f32 	%f3, %f1, %f2;
	st.global.f32 	[%rd2], %f3;
	ret;

}


// ===== COMPILED SASS (sm_100) =====

	.target	sm_100

	.elftype	@"ET_EXEC"


//--------------------- .note.nv.tkinfo           --------------------------
	.section	.note.nv.tkinfo,"",@"SHT_NOTE"
	.sectionflags	@"SHF_NOTE_NV_TKINFO"
	.tkinfo
        /*0018*/ 	.word	0x00000002
        /*0030*/ 	.string	""
        /*0030*/ 	.string	"ptxas"
        /*0030*/ 	.string	"Cuda compilation tools, release 13.0, V13.0.88"
        /*0030*/ 	.string	"Build cuda_13.0.r13.0/compiler.36424714_0"
        /*0030*/ 	.string	"-arch sm_100 -m 64 "



//--------------------- .note.nv.cuinfo           --------------------------
	.section	.note.nv.cuinfo,"",@"SHT_NOTE"
	.sectionflags	@"SHF_NOTE_NV_CUINFO"
        /*0018*/ 	.short	0x0002
        /*001a*/ 	.short	0x0064
        /*001c*/ 	.short	0x0082
	.zero		2


//--------------------- .nv.info                  --------------------------
	.section	.nv.info,"",@"SHT_CUDA_INFO"
	.align	4


	//----- nvinfo : EIATTR_REGCOUNT
	.align		4
        /*0000*/ 	.byte	0x04, 0x2f
        /*0002*/ 	.short	(.L_1 - .L_0)
	.align		4
.L_0:
        /*0004*/ 	.word	index@(_Z6AdderfPfff)
        /*0008*/ 	.word	0x00000008


	//----- nvinfo : EIATTR_FRAME_SIZE
	.align		4
.L_1:
        /*000c*/ 	.byte	0x04, 0x11
        /*000e*/ 	.short	(.L_3 - .L_2)
	.align		4
.L_2:
        /*0010*/ 	.word	index@(_Z6AdderfPfff)
        /*0014*/ 	.word	0x00000000


	//----- nvinfo : EIATTR_MIN_STACK_SIZE
	.align		4
.L_3:
        /*0018*/ 	.byte	0x04, 0x12
        /*001a*/ 	.short	(.L_5 - .L_4)
	.align		4
.L_4:
        /*001c*/ 	.word	index@(_Z6AdderfPfff)
        /*0020*/ 	.word	0x00000000
.L_5:


//--------------------- .nv.compat                --------------------------
	.section	.nv.compat,"",@"SHT_CUDA_COMPAT_INFO"
	.align	4
        /*0000*/ 	.byte	0x02, 0x09, 0x00, 0x00, 0x02, 0x02, 0x01, 0x00, 0x02, 0x05, 0x05, 0x00, 0x03, 0x07, 0x01, 0x01
        /*0010*/ 	.byte	0x02, 0x03, 0x00, 0x00, 0x02, 0x06, 0x01, 0x00, 0x04, 0x0b, 0x08, 0x00, 0x09, 0x00, 0x00, 0x00
        /*0020*/ 	.byte	0x00, 0x00, 0x00, 0x00


//--------------------- .nv.info._Z6AdderfPfff    --------------------------
	.section	.nv.info._Z6AdderfPfff,"",@"SHT_CUDA_INFO"
	.sectionflags	@""
	.align	4


	//----- nvinfo : EIATTR_CUDA_API_VERSION
	.align		4
        /*0000*/ 	.byte	0x04, 0x37
        /*0002*/ 	.short	(.L_7 - .L_6)
.L_6:
        /*0004*/ 	.word	0x00000082


	//----- nvinfo : EIATTR_KPARAM_INFO
	.align		4
.L_7:
        /*0008*/ 	.byte	0x04, 0x17
        /*000a*/ 	.short	(.L_9 - .L_8)
.L_8:
        /*000c*/ 	.word	0x00000000
        /*0010*/ 	.short	0x0002
        /*0012*/ 	.short	0x000c
        /*0014*/ 	.byte	0x00, 0xf0, 0x11, 0x00


	//----- nvinfo : EIATTR_KPARAM_INFO
	.align		4
.L_9:
        /*0018*/ 	.byte	0x04, 0x17
        /*001a*/ 	.short	(.L_11 - .L_10)
.L_10:
        /*001c*/ 	.word	0x00000000
        /*0020*/ 	.short	0x0001
        /*0022*/ 	.short	0x0008
        /*0024*/ 	.byte	0x00, 0xf0, 0x11, 0x00


	//----- nvinfo : EIATTR_KPARAM_INFO
	.align		4
.L_11:
        /*0028*/ 	.byte	0x04, 0x17
        /*002a*/ 	.short	(.L_13 - .L_12)
.L_12:
        /*002c*/ 	.word	0x00000000
        /*0030*/ 	.short	0x0000
        /*0032*/ 	.short	0x0000
        /*0034*/ 	.byte	0x00, 0xf5, 0x21, 0x00


	//----- nvinfo : EIATTR_SPARSE_MMA_MASK
	.align		4
.L_13:
        /*0038*/ 	.byte	0x03, 0x50
        /*003a*/ 	.short	0x0000


	//----- nvinfo : EIATTR_MAXREG_COUNT
	.align		4
        /*003c*/ 	.byte	0x03, 0x1b
        /*003e*/ 	.short	0x00ff


	//----- nvinfo : EIATTR_MERCURY_ISA_VERSION
	.align		4
        /*0040*/ 	.byte	0x03, 0x5f
        /*0042*/ 	.short	0x0101


	//----- nvinfo : EIATTR_VRC_CTA_INIT_COUNT
	.align		4
        /*0044*/ 	.byte	0x02, 0x4a
	.zero		1
	.zero		1


	//----- nvinfo : EIATTR_EXIT_INSTR_OFFSETS
	.align		4
        /*0048*/ 	.byte	0x04, 0x1c
        /*004a*/ 	.short	(.L_15 - .L_14)


	//   ....[0]....
.L_14:
        /*004c*/ 	.word	0x00000060


	//----- nvinfo : EIATTR_CBANK_PARAM_SIZE
	.align		4
.L_15:
        /*0050*/ 	.byte	0x03, 0x19
        /*0052*/ 	.short	0x0010


	//----- nvinfo : EIATTR_PARAM_CBANK
	.align		4
        /*0054*/ 	.byte	0x04, 0x0a
        /*0056*/ 	.short	(.L_17 - .L_16)
	.align		4
.L_16:
        /*0058*/ 	.word	index@(.nv.constant0._Z6AdderfPfff)
        /*005c*/ 	.short	0x0380
        /*005e*/ 	.short	0x0010


	//----- nvinfo : EIATTR_SW_WAR
	.align		4
.L_17:
        /*0060*/ 	.byte	0x04, 0x36
        /*0062*/ 	.short	(.L_19 - .L_18)
.L_18:
        /*0064*/ 	.word	0x00000008
.L_19:


//--------------------- .nv.callgraph             --------------------------
	.section	.nv.callgraph,"",@"SHT_CUDA_CALLGRAPH"
	.align	4
	.sectionentsize	8
	.align		4
        /*0000*/ 	.word	0x00000000
	.align		4
        /*0004*/ 	.word	0xffffffff
	.align		4
        /*0008*/ 	.word	0x00000000
	.align		4
        /*000c*/ 	.word	0xfffffffe
	.align		4
        /*0010*/ 	.word	0x00000000
	.align		4
        /*0014*/ 	.word	0xfffffffd
	.align		4
        /*0018*/ 	.word	0x00000000
	.align		4
        /*001c*/ 	.word	0xfffffffc


//--------------------- .text._Z6AdderfPfff       --------------------------
	.section	.text._Z6AdderfPfff,"ax",@progbits
	.align	128
        .global         _Z6AdderfPfff
        .type           _Z6AdderfPfff,@function
        .size           _Z6AdderfPfff,(.L_x_1 - _Z6AdderfPfff)
        .other          _Z6AdderfPfff,@"STO_CUDA_ENTRY STV_DEFAULT"
_Z6AdderfPfff:
.text._Z6AdderfPfff:
[----:B------:R-:W-:Y:S08]  /*0000*/  LDC R1, c[0x0][0x37c] ;  /* 0x0000df00ff017b82 */ /* 0x000ff00000000800 */
[----:B------:R-:W0:Y:S01]  /*0010*/  LDC.64 R4, c[0x0][0x388] ;  /* 0x0000e200ff047b82 */ /* 0x000e220000000a00 */
[----:B------:R-:W1:Y:S07]  /*0020*/  LDCU.64 UR4, c[0x0][0x358] ;  /* 0x00006b00ff0477ac */ /* 0x000e6e0008000a00 */
[----:B------:R-:W1:Y:S01]  /*0030*/  LDC.64 R2, c[0x0][0x380] ;  /* 0x0000e000ff027b82 */ /* 0x000e620000000a00 */
[----:B0-----:R-:W-:-:S05]  /*0040*/  FADD R5, R4, R5 ;  /* 0x0000000504057221 */ /* 0x001fca0000000000 */
[----:B-1----:R-:W-:Y:S01]  /*0050*/  STG.E desc[UR4][R2.64], R5 ;  /* 0x0000000502007986 */ /* 0x002fe2000c101904 */
[----:B------:R-:W-:Y:S05]  /*0060*/  EXIT ;  /* 0x000000000000794d */ /* 0x000fea0003800000 */
.L_x_0:
[----:B------:R-:W-:-:S00]  /*0070*/  BRA `(.L_x_0) ;  /* 0xfffffffc00fc7947 */ /* 0x000fc0000383ffff */
[----:B------:R-:W-:-:S00]  /*0080*/  NOP ;  /* 0x0000000000007918 */ /* 0x000fc00000000000 */
[----:B------:R-:W-:-:S00]  /*0090*/  NOP ;  /* 0x0000000000007918 */ /* 0x000fc00000000000 */
[----:B------:R-:W-:-:S00]  /*00a0*/  NOP ;  /* 0x0000000000007918 */ /* 0x000fc00000000000 */
[----:B------:R-:W-:-:S00]  /*00b0*/  NOP ;  /* 0x0000000000007918 */ /* 0x000fc00000000000 */
[----:B------:R-:W-:-:S00]  /*00c0*/  NOP ;  /* 0x0000000000007918 */ /* 0x000fc00000000000 */
[----:B------:R-:W-:-:S00]  /*00d0*/  NOP ;  /* 0x0000000000007918 */ /* 0x000fc00000000000 */
[----:B------:R-:W-:-:S00]  /*00e0*/  NOP ;  /* 0x0000000000007918 */ /* 0x000fc00000000000 */
[----:B------:R-:W-:-:S00]  /*00f0*/  NOP ;  /* 0x0000000000007918 */ /* 0x000fc00000000000 */
.L_x_1:


//--------------------- .nv.shared.reserved.0     --------------------------
	.section	.nv.shared.reserved.0,"aw",@nobits
	.weak		__nv_reservedSMEM_offset_0_alias
	.size		__nv_reservedSMEM_offset_0_alias, 0, 64
	.other		__nv_reservedSMEM_offset_0_alias,@"STO_CUDA_RESERVED_SHARED STV_DEFAULT"
__nv_reservedSMEM_offset_0_alias:
	.zero		0
	.zero		64


//--------------------- .nv.constant0._Z6AdderfPfff --------------------------
	.section	.nv.constant0._Z6AdderfPfff,"a",@progbits
	.sectionflags	@""
	.align	4
.nv.constant0._Z6AdderfPfff:
	.zero		912


//--------------------- SYMBOLS --------------------------

	.type		.nv.reservedSmem.offset0,@object
	.size		.nv.reservedSmem.offset0,0x4
